	.headerflags	@"EF_CUDA_TEXMODE_UNIFIED EF_CUDA_64BIT_ADDRESS EF_CUDA_ACCELERATORS EF_CUDA_SM90 EF_CUDA_VIRTUAL_SM(EF_CUDA_SM90)"
	.elftype	@"ET_EXEC"


//--------------------- .nv.info                  --------------------------
	.section	.nv.info,"",@"SHT_CUDA_INFO"
	.align	4


	//----- nvinfo : EIATTR_REGCOUNT
	.align		4
        /*0000*/ 	.byte	0x04, 0x2f
        /*0002*/ 	.short	(.L_1 - .L_0)
	.align		4
.L_0:
        /*0004*/ 	.word	index@(triton_poi_fused_convolution_leaky_relu_39)
        /*0008*/ 	.word	0x00000014


	//----- nvinfo : EIATTR_MIN_STACK_SIZE
	.align		4
.L_1:
        /*000c*/ 	.byte	0x04, 0x12
        /*000e*/ 	.short	(.L_3 - .L_2)
	.align		4
.L_2:
        /*0010*/ 	.word	index@(triton_poi_fused_convolution_leaky_relu_39)
        /*0014*/ 	.word	0x00000000


	//----- nvinfo : EIATTR_FRAME_SIZE
	.align		4
.L_3:
        /*0018*/ 	.byte	0x04, 0x11
        /*001a*/ 	.short	(.L_5 - .L_4)
	.align		4
.L_4:
        /*001c*/ 	.word	index@(triton_poi_fused_convolution_leaky_relu_39)
        /*0020*/ 	.word	0x00000000


	//----- nvinfo : EIATTR_MIN_STACK_SIZE
	.align		4
.L_5:
        /*0024*/ 	.byte	0x04, 0x12
        /*0026*/ 	.short	(.L_7 - .L_6)
	.align		4
.L_6:
        /*0028*/ 	.word	index@(triton_poi_fused_convolution_leaky_relu_39)
        /*002c*/ 	.word	0x00000000
.L_7:


//--------------------- .nv.info.triton_poi_fused_convolution_leaky_relu_39 --------------------------
	.section	.nv.info.triton_poi_fused_convolution_leaky_relu_39,"",@"SHT_CUDA_INFO"
	.sectionflags	@""
	.align	4


	//----- nvinfo : EIATTR_CUDA_API_VERSION
	.align		4
        /*0000*/ 	.byte	0x04, 0x37
        /*0002*/ 	.short	(.L_9 - .L_8)
.L_8:
        /*0004*/ 	.word	0x0000007c


	//----- nvinfo : EIATTR_KPARAM_INFO
	.align		4
.L_9:
        /*0008*/ 	.byte	0x04, 0x17
        /*000a*/ 	.short	(.L_11 - .L_10)
.L_10:
        /*000c*/ 	.word	0x00000000
        /*0010*/ 	.short	0x0005
        /*0012*/ 	.short	0x0028
        /*0014*/ 	.byte	0x00, 0xf0, 0x11, 0x00


	//----- nvinfo : EIATTR_KPARAM_INFO
	.align		4
.L_11:
        /*0018*/ 	.byte	0x04, 0x17
        /*001a*/ 	.short	(.L_13 - .L_12)
.L_12:
        /*001c*/ 	.word	0x00000000
        /*0020*/ 	.short	0x0004
        /*0022*/ 	.short	0x0020
        /*0024*/ 	.byte	0x00, 0xf4, 0x21, 0x00


	//----- nvinfo : EIATTR_KPARAM_INFO
	.align		4
.L_13:
        /*0028*/ 	.byte	0x04, 0x17
        /*002a*/ 	.short	(.L_15 - .L_14)
.L_14:
        /*002c*/ 	.word	0x00000000
        /*0030*/ 	.short	0x0003
        /*0032*/ 	.short	0x0018
        /*0034*/ 	.byte	0x00, 0xf4, 0x21, 0x00


	//----- nvinfo : EIATTR_KPARAM_INFO
	.align		4
.L_15:
        /*0038*/ 	.byte	0x04, 0x17
        /*003a*/ 	.short	(.L_17 - .L_16)
.L_16:
        /*003c*/ 	.word	0x00000000
        /*0040*/ 	.short	0x0002
        /*0042*/ 	.short	0x0010
        /*0044*/ 	.byte	0x00, 0xf4, 0x21, 0x00


	//----- nvinfo : EIATTR_KPARAM_INFO
	.align		4
.L_17:
        /*0048*/ 	.byte	0x04, 0x17
        /*004a*/ 	.short	(.L_19 - .L_18)
.L_18:
        /*004c*/ 	.word	0x00000000
        /*0050*/ 	.short	0x0001
        /*0052*/ 	.short	0x0008
        /*0054*/ 	.byte	0x00, 0xf4, 0x21, 0x00


	//----- nvinfo : EIATTR_KPARAM_INFO
	.align		4
.L_19:
        /*0058*/ 	.byte	0x04, 0x17
        /*005a*/ 	.short	(.L_21 - .L_20)
.L_20:
        /*005c*/ 	.word	0x00000000
        /*0060*/ 	.short	0x0000
        /*0062*/ 	.short	0x0000
        /*0064*/ 	.byte	0x00, 0xf4, 0x21, 0x00


	//----- nvinfo : EIATTR_SPARSE_MMA_MASK
	.align		4
.L_21:
        /*0068*/ 	.byte	0x03, 0x50
        /*006a*/ 	.short	0x0000


	//----- nvinfo : EIATTR_MAXREG_COUNT
	.align		4
        /*006c*/ 	.byte	0x03, 0x1b
        /*006e*/ 	.short	0x00ff


	//----- nvinfo : EIATTR_EXIT_INSTR_OFFSETS
	.align		4
        /*0070*/ 	.byte	0x04, 0x1c
        /*0072*/ 	.short	(.L_23 - .L_22)


	//   ....[0]....
.L_22:
        /*0074*/ 	.word	0x000002c0


	//   ....[1]....
        /*0078*/ 	.word	0x000002e0


	//----- nvinfo : EIATTR_REQNTID
	.align		4
.L_23:
        /*007c*/ 	.byte	0x04, 0x10
        /*007e*/ 	.short	(.L_25 - .L_24)
.L_24:
        /*0080*/ 	.word	0x00000080
        /*0084*/ 	.word	0x00000001
        /*0088*/ 	.word	0x00000001


	//----- nvinfo : EIATTR_CBANK_PARAM_SIZE
	.align		4
.L_25:
        /*008c*/ 	.byte	0x03, 0x19
        /*008e*/ 	.short	0x002c


	//----- nvinfo : EIATTR_PARAM_CBANK
	.align		4
        /*0090*/ 	.byte	0x04, 0x0a
        /*0092*/ 	.short	(.L_27 - .L_26)
	.align		4
.L_26:
        /*0094*/ 	.word	index@(.nv.constant0.triton_poi_fused_convolution_leaky_relu_39)
        /*0098*/ 	.short	0x0210
        /*009a*/ 	.short	0x002c


	//----- nvinfo : EIATTR_SW_WAR
	.align		4
.L_27:
        /*009c*/ 	.byte	0x04, 0x36
        /*009e*/ 	.short	(.L_29 - .L_28)
.L_28:
        /*00a0*/ 	.word	0x00000008
.L_29:


//--------------------- .nv.callgraph             --------------------------
	.section	.nv.callgraph,"",@"SHT_CUDA_CALLGRAPH"
	.align	4
	.sectionentsize	8
	.align		4
        /*0000*/ 	.word	0x00000000
	.align		4
        /*0004*/ 	.word	0xffffffff
	.align		4
        /*0008*/ 	.word	0x00000000
	.align		4
        /*000c*/ 	.word	0xfffffffe
	.align		4
        /*0010*/ 	.word	0x00000000
	.align		4
        /*0014*/ 	.word	0xfffffffd
	.align		4
        /*0018*/ 	.word	0x00000000
	.align		4
        /*001c*/ 	.word	0xfffffffc


//--------------------- .text.triton_poi_fused_convolution_leaky_relu_39 --------------------------
	.section	.text.triton_poi_fused_convolution_leaky_relu_39,"ax",@progbits
	.align	128
        .global         triton_poi_fused_convolution_leaky_relu_39
        .type           triton_poi_fused_convolution_leaky_relu_39,@function
        .size           triton_poi_fused_convolution_leaky_relu_39,(.L_x_1 - triton_poi_fused_convolution_leaky_relu_39)
        .other          triton_poi_fused_convolution_leaky_relu_39,@"STO_CUDA_ENTRY STV_DEFAULT"
triton_poi_fused_convolution_leaky_relu_39:
.text.triton_poi_fused_convolution_leaky_relu_39:
[----:B------:R-:W0:Y:S02]  /*0000*/  LDC R1, c[0x0][0x28] ;  /* 0x00000a00ff017b82 */ /* 0x000e240000000800 */
[----:B------:R-:W1:Y:S01]  /*0010*/  S2R R0, SR_TID.X ;  /* 0x0000000000007919 */ /* 0x000e620000002100 */
[----:B------:R-:W2:Y:S01]  /*0020*/  LDC.64 R4, c[0x0][0x220] ;  /* 0x00008800ff047b82 */ /* 0x000ea20000000a00 */
[----:B------:R-:W-:Y:S01]  /*0030*/  IMAD.MOV.U32 R13, RZ, RZ, RZ ;  /* 0x000000ffff0d7224 */ /* 0x000fe200078e00ff */
[----:B------:R-:W-:Y:S01]  /*0040*/  ULDC.64 UR4, c[0x0][0x208] ;  /* 0x0000820000047ab9 */ /* 0x000fe20000000a00 */
[----:B------:R-:W3:Y:S05]  /*0050*/  S2R R11, SR_CTAID.X ;  /* 0x00000000000b7919 */ /* 0x000eea0000002500 */
[----:B------:R-:W4:Y:S01]  /*0060*/  LDC.64 R2, c[0x0][0x210] ;  /* 0x00008400ff027b82 */ /* 0x000f220000000a00 */
[----:B------:R-:W-:Y:S01]  /*0070*/  IMAD.MOV.U32 R10, RZ, RZ, RZ ;  /* 0x000000ffff0a7224 */ /* 0x000fe200078e00ff */
[----:B------:R-:W-:Y:S01]  /*0080*/  ULDC.64 UR6, c[0x0][0x228] ;  /* 0x00008a0000067ab9 */ /* 0x000fe20000000a00 */
[----:B-1----:R-:W-:-:S05]  /*0090*/  LOP3.LUT R0, R0, 0x7f, RZ, 0xc0, !PT ;  /* 0x0000007f00007812 */ /* 0x002fca00078ec0ff */
[----:B---3--:R-:W-:-:S04]  /*00a0*/  IMAD R11, R11, 0x80, R0 ;  /* 0x000000800b0b7824 */ /* 0x008fc800078e0200 */
[C---:B------:R-:W-:Y:S01]  /*00b0*/  IMAD.HI R0, R11.reuse, 0x38e38e39, RZ ;  /* 0x38e38e390b007827 */ /* 0x040fe200078e02ff */
[----:B------:R-:W-:-:S03]  /*00c0*/  ISETP.GE.AND P0, PT, R11, 0x1200, PT ;  /* 0x000012000b00780c */ /* 0x000fc60003f06270 */
[----:B----4-:R-:W-:Y:S01]  /*00d0*/  IMAD.WIDE R2, R11, 0x4, R2 ;  /* 0x000000040b027825 */ /* 0x010fe200078e0202 */
[----:B------:R-:W-:-:S04]  /*00e0*/  SHF.R.S32.HI R7, RZ, 0x1, R0 ;  /* 0x00000001ff077819 */ /* 0x000fc80000011400 */
[----:B------:R-:W-:Y:S02]  /*00f0*/  LEA.HI R0, R0, R7, RZ, 0x1 ;  /* 0x0000000700007211 */ /* 0x000fe400078f08ff */
[----:B------:R-:W1:Y:S02]  /*0100*/  LDC.64 R6, c[0x0][0x218] ;  /* 0x00008600ff067b82 */ /* 0x000e640000000a00 */
[----:B------:R-:W-:-:S04]  /*0110*/  SHF.R.S32.HI R9, RZ, 0x1f, R0 ;  /* 0x0000001fff097819 */ /* 0x000fc80000011400 */
[----:B------:R-:W-:-:S04]  /*0120*/  LEA.HI R9, R9, R0, RZ, 0x7 ;  /* 0x0000000009097211 */ /* 0x000fc800078f38ff */
[----:B------:R-:W-:-:S05]  /*0130*/  LOP3.LUT R9, R9, 0xffffff80, RZ, 0xc0, !PT ;  /* 0xffffff8009097812 */ /* 0x000fca00078ec0ff */
[----:B------:R-:W-:Y:S02]  /*0140*/  IMAD.IADD R9, R0, 0x1, -R9 ;  /* 0x0000000100097824 */ /* 0x000fe400078e0a09 */
[----:B------:R-:W-:Y:S02]  /*0150*/  IMAD.MOV.U32 R0, RZ, RZ, RZ ;  /* 0x000000ffff007224 */ /* 0x000fe400078e00ff */
[----:B--2---:R-:W-:-:S04]  /*0160*/  IMAD.WIDE R4, R9, 0x4, R4 ;  /* 0x0000000409047825 */ /* 0x004fc800078e0204 */
[----:B------:R-:W2:Y:S04]  /*0170*/  @!P0 LDG.E R0, desc[UR4][R2.64] ;  /* 0x0000000402008981 */ /* 0x000ea8000c1e1900 */
[----:B------:R3:W2:Y:S01]  /*0180*/  @!P0 LDG.E.EL R13, desc[UR4][R4.64] ;  /* 0x00000004040d8981 */ /* 0x0006a2000c2e1900 */
[----:B-1----:R-:W-:-:S05]  /*0190*/  IMAD.WIDE R6, R11, 0x4, R6 ;  /* 0x000000040b067825 */ /* 0x002fca00078e0206 */
[----:B------:R-:W4:Y:S01]  /*01a0*/  @!P0 LDG.E R10, desc[UR4][R6.64] ;  /* 0x00000004060a8981 */ /* 0x000f22000c1e1900 */
[----:B------:R-:W-:Y:S02]  /*01b0*/  SHF.R.S32.HI R12, RZ, 0x1f, R11 ;  /* 0x0000001fff0c7819 */ /* 0x000fe4000001140b */
[----:B------:R-:W-:-:S04]  /*01c0*/  IADD3 R8, P2, R11, UR6, RZ ;  /* 0x000000060b087c10 */ /* 0x000fc8000ff5e0ff */
[----:B------:R-:W-:Y:S01]  /*01d0*/  IADD3.X R9, R12, UR7, RZ, P2, !PT ;  /* 0x000000070c097c10 */ /* 0x000fe200097fe4ff */
[----:B------:R-:W-:Y:S02]  /*01e0*/  ULDC.64 UR6, c[0x0][0x230] ;  /* 0x00008c0000067ab9 */ /* 0x000fe40000000a00 */
[----:B---3--:R-:W-:-:S04]  /*01f0*/  IADD3 R4, P2, R11, UR6, RZ ;  /* 0x000000060b047c10 */ /* 0x008fc8000ff5e0ff */
[----:B------:R-:W-:Y:S02]  /*0200*/  IADD3.X R5, R12, UR7, RZ, P2, !PT ;  /* 0x000000070c057c10 */ /* 0x000fe400097fe4ff */
[----:B--2---:R-:W-:Y:S01]  /*0210*/  FSETP.GT.AND P1, PT, R0, -R13, PT ;  /* 0x8000000d0000720b */ /* 0x004fe20003f24000 */
[----:B------:R-:W-:-:S03]  /*0220*/  FADD R15, R13, R0 ;  /* 0x000000000d0f7221 */ /* 0x000fc60000000000 */
[----:B------:R-:W-:Y:S02]  /*0230*/  SEL R11, RZ, 0x1, !P1 ;  /* 0x00000001ff0b7807 */ /* 0x000fe40004800000 */
[----:B----4-:R-:W-:Y:S01]  /*0240*/  FSETP.GT.AND P3, PT, R13, -R10, PT ;  /* 0x8000000a0d00720b */ /* 0x010fe20003f64000 */
[----:B------:R-:W-:Y:S02]  /*0250*/  FADD R13, R10, R13 ;  /* 0x0000000d0a0d7221 */ /* 0x000fe40000000000 */
[----:B------:R1:W-:Y:S01]  /*0260*/  @!P0 STG.E.U8 desc[UR4][R8.64], R11 ;  /* 0x0000000b08008986 */ /* 0x0003e2000c101104 */
[----:B------:R-:W-:-:S03]  /*0270*/  SEL R17, RZ, 0x1, !P3 ;  /* 0x00000001ff117807 */ /* 0x000fc60005800000 */
[----:B------:R-:W-:-:S05]  /*0280*/  @!P1 FMUL R15, R15, 0.10000000149011611938 ;  /* 0x3dcccccd0f0f9820 */ /* 0x000fca0000400000 */
[----:B------:R1:W-:Y:S01]  /*0290*/  @!P0 STG.E desc[UR4][R2.64], R15 ;  /* 0x0000000f02008986 */ /* 0x0003e2000c101904 */
[----:B------:R-:W-:-:S03]  /*02a0*/  @!P3 FMUL R13, R13, 0.10000000149011611938 ;  /* 0x3dcccccd0d0db820 */ /* 0x000fc60000400000 */
[----:B------:R1:W-:Y:S01]  /*02b0*/  @!P0 STG.E.U8 desc[UR4][R4.64], R17 ;  /* 0x0000001104008986 */ /* 0x0003e2000c101104 */
[----:B------:R-:W-:Y:S05]  /*02c0*/  @P0 EXIT ;  /* 0x000000000000094d */ /* 0x000fea0003800000 */
[----:B------:R-:W-:Y:S01]  /*02d0*/  STG.E desc[UR4][R6.64], R13 ;  /* 0x0000000d06007986 */ /* 0x000fe2000c101904 */
[----:B------:R-:W-:Y:S05]  /*02e0*/  EXIT ;  /* 0x000000000000794d */ /* 0x000fea0003800000 */
.L_x_0:
[----:B------:R-:W-:-:S00]  /*02f0*/  BRA `(.L_x_0) ;  /* 0xfffffffc00fc7947 */ /* 0x000fc0000383ffff */
[----:B------:R-:W-:-:S00]  /*0300*/  NOP ;  /* 0x0000000000007918 */ /* 0x000fc00000000000 */
[----:B------:R-:W-:-:S00]  /*0310*/  NOP ;  /* 0x0000000000007918 */ /* 0x000fc00000000000 */
[----:B------:R-:W-:-:S00]  /*0320*/  NOP ;  /* 0x0000000000007918 */ /* 0x000fc00000000000 */
[----:B------:R-:W-:-:S00]  /*0330*/  NOP ;  /* 0x0000000000007918 */ /* 0x000fc00000000000 */
[----:B------:R-:W-:-:S00]  /*0340*/  NOP ;  /* 0x0000000000007918 */ /* 0x000fc00000000000 */
[----:B------:R-:W-:-:S00]  /*0350*/  NOP ;  /* 0x0000000000007918 */ /* 0x000fc00000000000 */
[----:B------:R-:W-:-:S00]  /*0360*/  NOP ;  /* 0x0000000000007918 */ /* 0x000fc00000000000 */
[----:B------:R-:W-:-:S00]  /*0370*/  NOP ;  /* 0x0000000000007918 */ /* 0x000fc00000000000 */
.L_x_1:


//--------------------- .nv.constant0.triton_poi_fused_convolution_leaky_relu_39 --------------------------
	.section	.nv.constant0.triton_poi_fused_convolution_leaky_relu_39,"a",@progbits
	.sectionflags	@""
	.align	4
.nv.constant0.triton_poi_fused_convolution_leaky_relu_39:
	.zero		572
